	.headerflags	@"EF_CUDA_TEXMODE_UNIFIED EF_CUDA_64BIT_ADDRESS EF_CUDA_ACCELERATORS EF_CUDA_SM90 EF_CUDA_VIRTUAL_SM(EF_CUDA_SM90)"
	.elftype	@"ET_EXEC"


//--------------------- .nv.info                  --------------------------
	.section	.nv.info,"",@"SHT_CUDA_INFO"
	.align	4


	//----- nvinfo : EIATTR_REGCOUNT
	.align		4
        /*0000*/ 	.byte	0x04, 0x2f
        /*0002*/ 	.short	(.L_3 - .L_2)
	.align		4
.L_2:
        /*0004*/ 	.word	index@(triton_poi_fused__native_batch_norm_legit_no_training_convolution_relu_47)
        /*0008*/ 	.word	0x00000013


	//----- nvinfo : EIATTR_MIN_STACK_SIZE
	.align		4
.L_3:
        /*000c*/ 	.byte	0x04, 0x12
        /*000e*/ 	.short	(.L_5 - .L_4)
	.align		4
.L_4:
        /*0010*/ 	.word	index@(triton_poi_fused__native_batch_norm_legit_no_training_convolution_relu_47)
        /*0014*/ 	.word	0x00000000


	//----- nvinfo : EIATTR_FRAME_SIZE
	.align		4
.L_5:
        /*0018*/ 	.byte	0x04, 0x11
        /*001a*/ 	.short	(.L_7 - .L_6)
	.align		4
.L_6:
        /*001c*/ 	.word	index@(triton_poi_fused__native_batch_norm_legit_no_training_convolution_relu_47)
        /*0020*/ 	.word	0x00000000


	//----- nvinfo : EIATTR_MIN_STACK_SIZE
	.align		4
.L_7:
        /*0024*/ 	.byte	0x04, 0x12
        /*0026*/ 	.short	(.L_9 - .L_8)
	.align		4
.L_8:
        /*0028*/ 	.word	index@(triton_poi_fused__native_batch_norm_legit_no_training_convolution_relu_47)
        /*002c*/ 	.word	0x00000000
.L_9:


//--------------------- .nv.info.triton_poi_fused__native_batch_norm_legit_no_training_convolution_relu_47 --------------------------
	.section	.nv.info.triton_poi_fused__native_batch_norm_legit_no_training_convolution_relu_47,"",@"SHT_CUDA_INFO"
	.sectionflags	@""
	.align	4


	//----- nvinfo : EIATTR_CUDA_API_VERSION
	.align		4
        /*0000*/ 	.byte	0x04, 0x37
        /*0002*/ 	.short	(.L_11 - .L_10)
.L_10:
        /*0004*/ 	.word	0x0000007c


	//----- nvinfo : EIATTR_KPARAM_INFO
	.align		4
.L_11:
        /*0008*/ 	.byte	0x04, 0x17
        /*000a*/ 	.short	(.L_13 - .L_12)
.L_12:
        /*000c*/ 	.word	0x00000000
        /*0010*/ 	.short	0x0007
        /*0012*/ 	.short	0x0038
        /*0014*/ 	.byte	0x00, 0xf0, 0x11, 0x00


	//----- nvinfo : EIATTR_KPARAM_INFO
	.align		4
.L_13:
        /*0018*/ 	.byte	0x04, 0x17
        /*001a*/ 	.short	(.L_15 - .L_14)
.L_14:
        /*001c*/ 	.word	0x00000000
        /*0020*/ 	.short	0x0006
        /*0022*/ 	.short	0x0030
        /*0024*/ 	.byte	0x00, 0xf4, 0x21, 0x00


	//----- nvinfo : EIATTR_KPARAM_INFO
	.align		4
.L_15:
        /*0028*/ 	.byte	0x04, 0x17
        /*002a*/ 	.short	(.L_17 - .L_16)
.L_16:
        /*002c*/ 	.word	0x00000000
        /*0030*/ 	.short	0x0005
        /*0032*/ 	.short	0x0028
        /*0034*/ 	.byte	0x00, 0xf4, 0x21, 0x00


	//----- nvinfo : EIATTR_KPARAM_INFO
	.align		4
.L_17:
        /*0038*/ 	.byte	0x04, 0x17
        /*003a*/ 	.short	(.L_19 - .L_18)
.L_18:
        /*003c*/ 	.word	0x00000000
        /*0040*/ 	.short	0x0004
        /*0042*/ 	.short	0x0020
        /*0044*/ 	.byte	0x00, 0xf4, 0x21, 0x00


	//----- nvinfo : EIATTR_KPARAM_INFO
	.align		4
.L_19:
        /*0048*/ 	.byte	0x04, 0x17
        /*004a*/ 	.short	(.L_21 - .L_20)
.L_20:
        /*004c*/ 	.word	0x00000000
        /*0050*/ 	.short	0x0003
        /*0052*/ 	.short	0x0018
        /*0054*/ 	.byte	0x00, 0xf4, 0x21, 0x00


	//----- nvinfo : EIATTR_KPARAM_INFO
	.align		4
.L_21:
        /*0058*/ 	.byte	0x04, 0x17
        /*005a*/ 	.short	(.L_23 - .L_22)
.L_22:
        /*005c*/ 	.word	0x00000000
        /*0060*/ 	.short	0x0002
        /*0062*/ 	.short	0x0010
        /*0064*/ 	.byte	0x00, 0xf4, 0x21, 0x00


	//----- nvinfo : EIATTR_KPARAM_INFO
	.align		4
.L_23:
        /*0068*/ 	.byte	0x04, 0x17
        /*006a*/ 	.short	(.L_25 - .L_24)
.L_24:
        /*006c*/ 	.word	0x00000000
        /*0070*/ 	.short	0x0001
        /*0072*/ 	.short	0x0008
        /*0074*/ 	.byte	0x00, 0xf4, 0x21, 0x00


	//----- nvinfo : EIATTR_KPARAM_INFO
	.align		4
.L_25:
        /*0078*/ 	.byte	0x04, 0x17
        /*007a*/ 	.short	(.L_27 - .L_26)
.L_26:
        /*007c*/ 	.word	0x00000000
        /*0080*/ 	.short	0x0000
        /*0082*/ 	.short	0x0000
        /*0084*/ 	.byte	0x00, 0xf4, 0x21, 0x00


	//----- nvinfo : EIATTR_SPARSE_MMA_MASK
	.align		4
.L_27:
        /*0088*/ 	.byte	0x03, 0x50
        /*008a*/ 	.short	0x0000


	//----- nvinfo : EIATTR_MAXREG_COUNT
	.align		4
        /*008c*/ 	.byte	0x03, 0x1b
        /*008e*/ 	.short	0x00ff


	//----- nvinfo : EIATTR_EXIT_INSTR_OFFSETS
	.align		4
        /*0090*/ 	.byte	0x04, 0x1c
        /*0092*/ 	.short	(.L_29 - .L_28)


	//   ....[0]....
.L_28:
        /*0094*/ 	.word	0x00000340


	//----- nvinfo : EIATTR_REQNTID
	.align		4
.L_29:
        /*0098*/ 	.byte	0x04, 0x10
        /*009a*/ 	.short	(.L_31 - .L_30)
.L_30:
        /*009c*/ 	.word	0x00000080
        /*00a0*/ 	.word	0x00000001
        /*00a4*/ 	.word	0x00000001


	//----- nvinfo : EIATTR_CBANK_PARAM_SIZE
	.align		4
.L_31:
        /*00a8*/ 	.byte	0x03, 0x19
        /*00aa*/ 	.short	0x003c


	//----- nvinfo : EIATTR_PARAM_CBANK
	.align		4
        /*00ac*/ 	.byte	0x04, 0x0a
        /*00ae*/ 	.short	(.L_33 - .L_32)
	.align		4
.L_32:
        /*00b0*/ 	.word	index@(.nv.constant0.triton_poi_fused__native_batch_norm_legit_no_training_convolution_relu_47)
        /*00b4*/ 	.short	0x0210
        /*00b6*/ 	.short	0x003c


	//----- nvinfo : EIATTR_SW_WAR
	.align		4
.L_33:
        /*00b8*/ 	.byte	0x04, 0x36
        /*00ba*/ 	.short	(.L_35 - .L_34)
.L_34:
        /*00bc*/ 	.word	0x00000008
.L_35:


//--------------------- .nv.callgraph             --------------------------
	.section	.nv.callgraph,"",@"SHT_CUDA_CALLGRAPH"
	.align	4
	.sectionentsize	8
	.align		4
        /*0000*/ 	.word	0x00000000
	.align		4
        /*0004*/ 	.word	0xffffffff
	.align		4
        /*0008*/ 	.word	0x00000000
	.align		4
        /*000c*/ 	.word	0xfffffffe
	.align		4
        /*0010*/ 	.word	0x00000000
	.align		4
        /*0014*/ 	.word	0xfffffffd
	.align		4
        /*0018*/ 	.word	0x00000000
	.align		4
        /*001c*/ 	.word	0xfffffffc


//--------------------- .nv.constant4             --------------------------
	.section	.nv.constant4,"a",@progbits
	.align	8
	.align		8
.nv.constant4:
        /*0000*/ 	.dword	_$_str
	.align		8
        /*0008*/ 	.dword	_$_str_$_2


//--------------------- .text.triton_poi_fused__native_batch_norm_legit_no_training_convolution_relu_47 --------------------------
	.section	.text.triton_poi_fused__native_batch_norm_legit_no_training_convolution_relu_47,"ax",@progbits
	.align	128
        .global         triton_poi_fused__native_batch_norm_legit_no_training_convolution_relu_47
        .type           triton_poi_fused__native_batch_norm_legit_no_training_convolution_relu_47,@function
        .size           triton_poi_fused__native_batch_norm_legit_no_training_convolution_relu_47,(.L_x_1 - triton_poi_fused__native_batch_norm_legit_no_training_convolution_relu_47)
        .other          triton_poi_fused__native_batch_norm_legit_no_training_convolution_relu_47,@"STO_CUDA_ENTRY STV_DEFAULT"
triton_poi_fused__native_batch_norm_legit_no_training_convolution_relu_47:
.text.triton_poi_fused__native_batch_norm_legit_no_training_convolution_relu_47:
[----:B------:R-:W-:Y:S01]  /*0000*/  LDC R1, c[0x0][0x28] ;  /* 0x00000a00ff017b82 */ /* 0x000fe20000000800 */
[----:B------:R-:W1:Y:S07]  /*0010*/  S2R R0, SR_TID.X ;  /* 0x0000000000007919 */ /* 0x000e6e0000002100 */
[----:B------:R-:W2:Y:S01]  /*0020*/  LDC.64 R10, c[0x0][0x228] ;  /* 0x00008a00ff0a7b82 */ /* 0x000ea20000000a00 */
[----:B------:R-:W-:Y:S01]  /*0030*/  ULDC.64 UR4, c[0x0][0x208] ;  /* 0x0000820000047ab9 */ /* 0x000fe20000000a00 */
[----:B------:R-:W3:Y:S06]  /*0040*/  S2R R3, SR_CTAID.X ;  /* 0x0000000000037919 */ /* 0x000eec0000002500 */
[----:B------:R-:W4:Y:S08]  /*0050*/  LDC.64 R6, c[0x0][0x218] ;  /* 0x00008600ff067b82 */ /* 0x000f300000000a00 */
[----:B------:R-:W5:Y:S08]  /*0060*/  LDC.64 R8, c[0x0][0x220] ;  /* 0x00008800ff087b82 */ /* 0x000f700000000a00 */
[----:B------:R-:W5:Y:S01]  /*0070*/  LDC.64 R12, c[0x0][0x230] ;  /* 0x00008c00ff0c7b82 */ /* 0x000f620000000a00 */
[----:B-1----:R-:W-:-:S07]  /*0080*/  LOP3.LUT R0, R0, 0x7f, RZ, 0xc0, !PT ;  /* 0x0000007f00007812 */ /* 0x002fce00078ec0ff */
[----:B------:R-:W1:Y:S01]  /*0090*/  LDC.64 R4, c[0x0][0x238] ;  /* 0x00008e00ff047b82 */ /* 0x000e620000000a00 */
[----:B---3--:R-:W-:Y:S02]  /*00a0*/  SHF.R.S32.HI R2, RZ, 0x18, R3 ;  /* 0x00000018ff027819 */ /* 0x008fe40000011403 */
[----:B------:R-:W-:Y:S02]  /*00b0*/  LEA R0, R3, R0, 0x7 ;  /* 0x0000000003007211 */ /* 0x000fe400078e38ff */
[----:B------:R-:W-:-:S04]  /*00c0*/  SGXT R3, R2, 0x1 ;  /* 0x000000010203781a */ /* 0x000fc80000000200 */
[----:B------:R-:W-:-:S04]  /*00d0*/  LEA.HI R3, R3, R0, RZ, 0x6 ;  /* 0x0000000003037211 */ /* 0x000fc800078f30ff */
[----:B------:R-:W-:-:S04]  /*00e0*/  SHF.R.S32.HI R3, RZ, 0x6, R3 ;  /* 0x00000006ff037819 */ /* 0x000fc80000011403 */
[----:B------:R-:W-:-:S04]  /*00f0*/  LEA.HI R2, R3, R3, RZ, 0x6 ;  /* 0x0000000303027211 */ /* 0x000fc800078f30ff */
[----:B------:R-:W-:-:S04]  /*0100*/  LOP3.LUT R2, R2, 0xffffffc0, RZ, 0xc0, !PT ;  /* 0xffffffc002027812 */ /* 0x000fc800078ec0ff */
[----:B------:R-:W-:Y:S02]  /*0110*/  IADD3 R15, R3, -R2, RZ ;  /* 0x80000002030f7210 */ /* 0x000fe40007ffe0ff */
[----:B------:R-:W3:Y:S03]  /*0120*/  LDC.64 R2, c[0x0][0x210] ;  /* 0x00008400ff027b82 */ /* 0x000ee60000000a00 */
[----:B--2---:R-:W-:-:S05]  /*0130*/  IMAD.WIDE R10, R15, 0x4, R10 ;  /* 0x000000040f0a7825 */ /* 0x004fca00078e020a */
[----:B------:R2:W2:Y:S01]  /*0140*/  LDG.E.EL R16, desc[UR4][R10.64] ;  /* 0x000000040a107981 */ /* 0x0004a2000c2e1900 */
[----:B----4-:R-:W-:-:S04]  /*0150*/  IMAD.WIDE R6, R15, 0x4, R6 ;  /* 0x000000040f067825 */ /* 0x010fc800078e0206 */
[C---:B-----5:R-:W-:Y:S02]  /*0160*/  IMAD.WIDE R8, R15.reuse, 0x4, R8 ;  /* 0x000000040f087825 */ /* 0x060fe400078e0208 */
[----:B------:R4:W5:Y:S02]  /*0170*/  LDG.E.EL R7, desc[UR4][R6.64] ;  /* 0x0000000406077981 */ /* 0x000964000c2e1900 */
[----:B---3--:R-:W-:Y:S02]  /*0180*/  IMAD.WIDE R2, R0, 0x4, R2 ;  /* 0x0000000400027825 */ /* 0x008fe400078e0202 */
[----:B------:R-:W3:Y:S04]  /*0190*/  LDG.E.EL R8, desc[UR4][R8.64] ;  /* 0x0000000408087981 */ /* 0x000ee8000c2e1900 */
[----:B------:R-:W5:Y:S01]  /*01a0*/  LDG.E R14, desc[UR4][R2.64] ;  /* 0x00000004020e7981 */ /* 0x000f62000c1e1900 */
[----:B0-2---:R-:W-:-:S04]  /*01b0*/  IMAD.WIDE R10, R15, 0x4, R12 ;  /* 0x000000040f0a7825 */ /* 0x005fc800078e020c */
[----:B-1----:R-:W-:Y:S02]  /*01c0*/  IMAD.WIDE R12, R15, 0x4, R4 ;  /* 0x000000040f0c7825 */ /* 0x002fe400078e0204 */
[----:B------:R-:W2:Y:S01]  /*01d0*/  LDG.E.EL R10, desc[UR4][R10.64] ;  /* 0x000000040a0a7981 */ /* 0x000ea2000c2e1900 */
[----:B----4-:R-:W-:Y:S01]  /*01e0*/  HFMA2.MMA R6, -RZ, RZ, 1.625, 0 ;  /* 0x3e800000ff067435 */ /* 0x010fe200000001ff */
[----:B------:R-:W0:Y:S02]  /*01f0*/  LDC.64 R4, c[0x0][0x240] ;  /* 0x00009000ff047b82 */ /* 0x000e240000000a00 */
[----:B------:R-:W2:Y:S01]  /*0200*/  LDG.E.EL R13, desc[UR4][R12.64] ;  /* 0x000000040c0d7981 */ /* 0x000ea2000c2e1900 */
[----:B0-----:R-:W-:-:S04]  /*0210*/  IMAD.WIDE R4, R0, 0x4, R4 ;  /* 0x0000000400047825 */ /* 0x001fc800078e0204 */
[----:B------:R-:W-:-:S04]  /*0220*/  FADD R16, R16, 9.9999997473787516356e-06 ;  /* 0x3727c5ac10107421 */ /* 0x000fc80000000000 */
[----:B------:R-:W0:Y:S02]  /*0230*/  MUFU.SQRT R15, R16 ;  /* 0x00000010000f7308 */ /* 0x000e240000002000 */
[C---:B0-----:R-:W-:Y:S02]  /*0240*/  FSETP.GT.AND P0, PT, R15.reuse, 8.50705917302346158658e+37, PT ;  /* 0x7e8000000f00780b */ /* 0x041fe40003f04000 */
[----:B------:R-:W-:-:S11]  /*0250*/  FSETP.GEU.AND P1, PT, R15, 1.175494350822287508e-38, PT ;  /* 0x008000000f00780b */ /* 0x000fd60003f2e000 */
[----:B------:R-:W-:-:S04]  /*0260*/  @P0 FMUL R15, R15, 0.25 ;  /* 0x3e8000000f0f0820 */ /* 0x000fc80000400000 */
[----:B------:R-:W-:-:S06]  /*0270*/  @!P1 FMUL R15, R15, 16777216 ;  /* 0x4b8000000f0f9820 */ /* 0x000fcc0000400000 */
[----:B------:R-:W0:Y:S01]  /*0280*/  MUFU.RCP R15, R15 ;  /* 0x0000000f000f7308 */ /* 0x000e220000001000 */
[----:B------:R-:W-:Y:S01]  /*0290*/  FSEL R6, R6, 1, P0 ;  /* 0x3f80000006067808 */ /* 0x000fe20000000000 */
[----:B-----5:R-:W-:-:S04]  /*02a0*/  FADD R7, R14, R7 ;  /* 0x000000070e077221 */ /* 0x020fc80000000000 */
[----:B------:R-:W-:Y:S01]  /*02b0*/  @!P1 FMUL R6, R6, 16777216 ;  /* 0x4b80000006069820 */ /* 0x000fe20000400000 */
[----:B---3--:R-:W-:-:S03]  /*02c0*/  FADD R8, -R8, R7 ;  /* 0x0000000708087221 */ /* 0x008fc60000000100 */
[----:B0-----:R-:W-:-:S04]  /*02d0*/  FMUL R9, R15, R6 ;  /* 0x000000060f097220 */ /* 0x001fc80000400000 */
[----:B------:R-:W-:-:S04]  /*02e0*/  FMUL R8, R8, R9 ;  /* 0x0000000908087220 */ /* 0x000fc80000400000 */
[----:B--2---:R-:W-:-:S05]  /*02f0*/  FFMA R8, R10, R8, R13 ;  /* 0x000000080a087223 */ /* 0x004fca000000000d */
[----:B------:R-:W-:-:S04]  /*0300*/  FSETP.GEU.AND P0, PT, R8, RZ, PT ;  /* 0x000000ff0800720b */ /* 0x000fc80003f0e000 */
[----:B------:R-:W-:Y:S01]  /*0310*/  FSEL R9, R8, RZ, P0 ;  /* 0x000000ff08097208 */ /* 0x000fe20000000000 */
[----:B------:R-:W-:Y:S04]  /*0320*/  STG.E desc[UR4][R2.64], R7 ;  /* 0x0000000702007986 */ /* 0x000fe8000c101904 */
[----:B------:R-:W-:Y:S01]  /*0330*/  STG.E desc[UR4][R4.64], R9 ;  /* 0x0000000904007986 */ /* 0x000fe2000c101904 */
[----:B------:R-:W-:Y:S05]  /*0340*/  EXIT ;  /* 0x000000000000794d */ /* 0x000fea0003800000 */
.L_x_0:
[----:B------:R-:W-:-:S00]  /*0350*/  BRA `(.L_x_0) ;  /* 0xfffffffc00fc7947 */ /* 0x000fc0000383ffff */
[----:B------:R-:W-:-:S00]  /*0360*/  NOP ;  /* 0x0000000000007918 */ /* 0x000fc00000000000 */
        /* <DEDUP_REMOVED lines=9> */
.L_x_1:


//--------------------- .nv.global.init           --------------------------
	.section	.nv.global.init,"aw",@progbits
.nv.global.init:
	.type		_$_str,@object
	.size		_$_str,(_$_str_$_2 - _$_str)
_$_str:
        /*0000*/ 	.byte	0x5f, 0x5f, 0x43, 0x55, 0x44, 0x41, 0x5f, 0x46, 0x54, 0x5a, 0x00
	.type		_$_str_$_2,@object
	.size		_$_str_$_2,(.L_1 - _$_str_$_2)
_$_str_$_2:
        /*000b*/ 	.byte	0x5f, 0x5f, 0x43, 0x55, 0x44, 0x41, 0x5f, 0x50, 0x52, 0x45, 0x43, 0x5f, 0x53, 0x51, 0x52, 0x54
        /*001b*/ 	.byte	0x00
.L_1:


//--------------------- .nv.constant0.triton_poi_fused__native_batch_norm_legit_no_training_convolution_relu_47 --------------------------
	.section	.nv.constant0.triton_poi_fused__native_batch_norm_legit_no_training_convolution_relu_47,"a",@progbits
	.sectionflags	@""
	.align	4
.nv.constant0.triton_poi_fused__native_batch_norm_legit_no_training_convolution_relu_47:
	.zero		588
